//
// Generated by NVIDIA NVVM Compiler
//
// Compiler Build ID: CL-36424714
// Cuda compilation tools, release 13.0, V13.0.88
// Based on NVVM 20.0.0
//

.version 9.0
.target sm_100
.address_size 64

	// .globl	_Z15gpu_monte_carloPfP17curandStateXORWOW
.global .align 4 .b8 precalc_xorwow_matrix[102400];
.global .align 4 .b8 precalc_xorwow_offset_matrix[102400];
.global .align 4 .b8 mrg32k3aM1[2304];
.global .align 4 .b8 mrg32k3aM2[2304];
.global .align 4 .b8 mrg32k3aM1SubSeq[2016];
.global .align 4 .b8 mrg32k3aM2SubSeq[2016];
.global .align 4 .b8 mrg32k3aM1Seq[2304];
.global .align 4 .b8 mrg32k3aM2Seq[2304];
.const .align 8 .b8 __cr_lgamma_table[72];

.visible .entry _Z15gpu_monte_carloPfP17curandStateXORWOW(
	.param .u64 .ptr .align 1 _Z15gpu_monte_carloPfP17curandStateXORWOW_param_0,
	.param .u64 .ptr .align 1 _Z15gpu_monte_carloPfP17curandStateXORWOW_param_1
)
{
	.reg .pred 	%p<29>;
	.reg .b32 	%r<530>;
	.reg .b32 	%f<28>;
	.reg .b64 	%rd<23>;

	ld.param.u64 	%rd8, [_Z15gpu_monte_carloPfP17curandStateXORWOW_param_0];
	ld.param.u64 	%rd9, [_Z15gpu_monte_carloPfP17curandStateXORWOW_param_1];
	cvta.to.global.u64 	%rd10, %rd9;
	mov.u32 	%r223, %tid.x;
	mov.u32 	%r224, %ntid.x;
	mov.u32 	%r225, %ctaid.x;
	mad.lo.s32 	%r226, %r224, %r225, %r223;
	cvt.u64.u32 	%rd1, %r226;
	mul.wide.u32 	%rd11, %r226, 48;
	add.s64 	%rd2, %rd10, %rd11;
	mov.b32 	%r525, 1593684748;
	mov.b32 	%r520, 832094735;
	st.global.v2.u32 	[%rd2], {%r520, %r525};
	mov.b32 	%r527, -123459836;
	mov.b32 	%r526, 1111207954;
	st.global.v2.u32 	[%rd2+8], {%r526, %r527};
	mov.b32 	%r529, 1476011280;
	mov.b32 	%r528, -589760388;
	st.global.v2.u32 	[%rd2+16], {%r528, %r529};
	setp.eq.s32 	%p1, %r226, 0;
	@%p1 bra 	$L__BB0_43;
	mov.b32 	%r422, 0;
	mov.u64 	%rd22, %rd1;
$L__BB0_2:
	and.b64  	%rd4, %rd22, 3;
	setp.eq.s64 	%p2, %rd4, 0;
	@%p2 bra 	$L__BB0_41;
	mul.wide.u32 	%rd12, %r422, 3200;
	mov.u64 	%rd13, precalc_xorwow_matrix;
	add.s64 	%rd5, %rd13, %rd12;
	cvt.u32.u64 	%r2, %rd4;
	mov.b32 	%r423, 0;
$L__BB0_4:
	mov.b32 	%r436, 0;
	mov.u32 	%r437, %r436;
	mov.u32 	%r438, %r436;
	mov.u32 	%r439, %r436;
	mov.u32 	%r440, %r436;
	mov.u32 	%r429, %r436;
$L__BB0_5:
	mul.wide.u32 	%rd14, %r429, 4;
	add.s64 	%rd15, %rd2, %rd14;
	ld.global.u32 	%r10, [%rd15+4];
	shl.b32 	%r11, %r429, 5;
	mov.b32 	%r435, 0;
$L__BB0_6:
	.pragma "nounroll";
	shr.u32 	%r231, %r10, %r435;
	and.b32  	%r232, %r231, 1;
	setp.eq.b32 	%p3, %r232, 1;
	not.pred 	%p4, %p3;
	add.s32 	%r233, %r11, %r435;
	mul.lo.s32 	%r234, %r233, 5;
	mul.wide.u32 	%rd16, %r234, 4;
	add.s64 	%rd6, %rd5, %rd16;
	@%p4 bra 	$L__BB0_8;
	ld.global.u32 	%r235, [%rd6];
	xor.b32  	%r440, %r440, %r235;
	ld.global.u32 	%r236, [%rd6+4];
	xor.b32  	%r439, %r439, %r236;
	ld.global.u32 	%r237, [%rd6+8];
	xor.b32  	%r438, %r438, %r237;
	ld.global.u32 	%r238, [%rd6+12];
	xor.b32  	%r437, %r437, %r238;
	ld.global.u32 	%r239, [%rd6+16];
	xor.b32  	%r436, %r436, %r239;
$L__BB0_8:
	and.b32  	%r241, %r231, 2;
	setp.eq.s32 	%p5, %r241, 0;
	@%p5 bra 	$L__BB0_10;
	ld.global.u32 	%r242, [%rd6+20];
	xor.b32  	%r440, %r440, %r242;
	ld.global.u32 	%r243, [%rd6+24];
	xor.b32  	%r439, %r439, %r243;
	ld.global.u32 	%r244, [%rd6+28];
	xor.b32  	%r438, %r438, %r244;
	ld.global.u32 	%r245, [%rd6+32];
	xor.b32  	%r437, %r437, %r245;
	ld.global.u32 	%r246, [%rd6+36];
	xor.b32  	%r436, %r436, %r246;
$L__BB0_10:
	and.b32  	%r248, %r231, 4;
	setp.eq.s32 	%p6, %r248, 0;
	@%p6 bra 	$L__BB0_12;
	ld.global.u32 	%r249, [%rd6+40];
	xor.b32  	%r440, %r440, %r249;
	ld.global.u32 	%r250, [%rd6+44];
	xor.b32  	%r439, %r439, %r250;
	ld.global.u32 	%r251, [%rd6+48];
	xor.b32  	%r438, %r438, %r251;
	ld.global.u32 	%r252, [%rd6+52];
	xor.b32  	%r437, %r437, %r252;
	ld.global.u32 	%r253, [%rd6+56];
	xor.b32  	%r436, %r436, %r253;
$L__BB0_12:
	and.b32  	%r255, %r231, 8;
	setp.eq.s32 	%p7, %r255, 0;
	@%p7 bra 	$L__BB0_14;
	ld.global.u32 	%r256, [%rd6+60];
	xor.b32  	%r440, %r440, %r256;
	ld.global.u32 	%r257, [%rd6+64];
	xor.b32  	%r439, %r439, %r257;
	ld.global.u32 	%r258, [%rd6+68];
	xor.b32  	%r438, %r438, %r258;
	ld.global.u32 	%r259, [%rd6+72];
	xor.b32  	%r437, %r437, %r259;
	ld.global.u32 	%r260, [%rd6+76];
	xor.b32  	%r436, %r436, %r260;
$L__BB0_14:
	and.b32  	%r262, %r231, 16;
	setp.eq.s32 	%p8, %r262, 0;
	@%p8 bra 	$L__BB0_16;
	ld.global.u32 	%r263, [%rd6+80];
	xor.b32  	%r440, %r440, %r263;
	ld.global.u32 	%r264, [%rd6+84];
	xor.b32  	%r439, %r439, %r264;
	ld.global.u32 	%r265, [%rd6+88];
	xor.b32  	%r438, %r438, %r265;
	ld.global.u32 	%r266, [%rd6+92];
	xor.b32  	%r437, %r437, %r266;
	ld.global.u32 	%r267, [%rd6+96];
	xor.b32  	%r436, %r436, %r267;
$L__BB0_16:
	and.b32  	%r269, %r231, 32;
	setp.eq.s32 	%p9, %r269, 0;
	@%p9 bra 	$L__BB0_18;
	ld.global.u32 	%r270, [%rd6+100];
	xor.b32  	%r440, %r440, %r270;
	ld.global.u32 	%r271, [%rd6+104];
	xor.b32  	%r439, %r439, %r271;
	ld.global.u32 	%r272, [%rd6+108];
	xor.b32  	%r438, %r438, %r272;
	ld.global.u32 	%r273, [%rd6+112];
	xor.b32  	%r437, %r437, %r273;
	ld.global.u32 	%r274, [%rd6+116];
	xor.b32  	%r436, %r436, %r274;
$L__BB0_18:
	and.b32  	%r276, %r231, 64;
	setp.eq.s32 	%p10, %r276, 0;
	@%p10 bra 	$L__BB0_20;
	ld.global.u32 	%r277, [%rd6+120];
	xor.b32  	%r440, %r440, %r277;
	ld.global.u32 	%r278, [%rd6+124];
	xor.b32  	%r439, %r439, %r278;
	ld.global.u32 	%r279, [%rd6+128];
	xor.b32  	%r438, %r438, %r279;
	ld.global.u32 	%r280, [%rd6+132];
	xor.b32  	%r437, %r437, %r280;
	ld.global.u32 	%r281, [%rd6+136];
	xor.b32  	%r436, %r436, %r281;
$L__BB0_20:
	and.b32  	%r283, %r231, 128;
	setp.eq.s32 	%p11, %r283, 0;
	@%p11 bra 	$L__BB0_22;
	ld.global.u32 	%r284, [%rd6+140];
	xor.b32  	%r440, %r440, %r284;
	ld.global.u32 	%r285, [%rd6+144];
	xor.b32  	%r439, %r439, %r285;
	ld.global.u32 	%r286, [%rd6+148];
	xor.b32  	%r438, %r438, %r286;
	ld.global.u32 	%r287, [%rd6+152];
	xor.b32  	%r437, %r437, %r287;
	ld.global.u32 	%r288, [%rd6+156];
	xor.b32  	%r436, %r436, %r288;
$L__BB0_22:
	and.b32  	%r290, %r231, 256;
	setp.eq.s32 	%p12, %r290, 0;
	@%p12 bra 	$L__BB0_24;
	ld.global.u32 	%r291, [%rd6+160];
	xor.b32  	%r440, %r440, %r291;
	ld.global.u32 	%r292, [%rd6+164];
	xor.b32  	%r439, %r439, %r292;
	ld.global.u32 	%r293, [%rd6+168];
	xor.b32  	%r438, %r438, %r293;
	ld.global.u32 	%r294, [%rd6+172];
	xor.b32  	%r437, %r437, %r294;
	ld.global.u32 	%r295, [%rd6+176];
	xor.b32  	%r436, %r436, %r295;
$L__BB0_24:
	and.b32  	%r297, %r231, 512;
	setp.eq.s32 	%p13, %r297, 0;
	@%p13 bra 	$L__BB0_26;
	ld.global.u32 	%r298, [%rd6+180];
	xor.b32  	%r440, %r440, %r298;
	ld.global.u32 	%r299, [%rd6+184];
	xor.b32  	%r439, %r439, %r299;
	ld.global.u32 	%r300, [%rd6+188];
	xor.b32  	%r438, %r438, %r300;
	ld.global.u32 	%r301, [%rd6+192];
	xor.b32  	%r437, %r437, %r301;
	ld.global.u32 	%r302, [%rd6+196];
	xor.b32  	%r436, %r436, %r302;
$L__BB0_26:
	and.b32  	%r304, %r231, 1024;
	setp.eq.s32 	%p14, %r304, 0;
	@%p14 bra 	$L__BB0_28;
	ld.global.u32 	%r305, [%rd6+200];
	xor.b32  	%r440, %r440, %r305;
	ld.global.u32 	%r306, [%rd6+204];
	xor.b32  	%r439, %r439, %r306;
	ld.global.u32 	%r307, [%rd6+208];
	xor.b32  	%r438, %r438, %r307;
	ld.global.u32 	%r308, [%rd6+212];
	xor.b32  	%r437, %r437, %r308;
	ld.global.u32 	%r309, [%rd6+216];
	xor.b32  	%r436, %r436, %r309;
$L__BB0_28:
	and.b32  	%r311, %r231, 2048;
	setp.eq.s32 	%p15, %r311, 0;
	@%p15 bra 	$L__BB0_30;
	ld.global.u32 	%r312, [%rd6+220];
	xor.b32  	%r440, %r440, %r312;
	ld.global.u32 	%r313, [%rd6+224];
	xor.b32  	%r439, %r439, %r313;
	ld.global.u32 	%r314, [%rd6+228];
	xor.b32  	%r438, %r438, %r314;
	ld.global.u32 	%r315, [%rd6+232];
	xor.b32  	%r437, %r437, %r315;
	ld.global.u32 	%r316, [%rd6+236];
	xor.b32  	%r436, %r436, %r316;
$L__BB0_30:
	and.b32  	%r318, %r231, 4096;
	setp.eq.s32 	%p16, %r318, 0;
	@%p16 bra 	$L__BB0_32;
	ld.global.u32 	%r319, [%rd6+240];
	xor.b32  	%r440, %r440, %r319;
	ld.global.u32 	%r320, [%rd6+244];
	xor.b32  	%r439, %r439, %r320;
	ld.global.u32 	%r321, [%rd6+248];
	xor.b32  	%r438, %r438, %r321;
	ld.global.u32 	%r322, [%rd6+252];
	xor.b32  	%r437, %r437, %r322;
	ld.global.u32 	%r323, [%rd6+256];
	xor.b32  	%r436, %r436, %r323;
$L__BB0_32:
	and.b32  	%r325, %r231, 8192;
	setp.eq.s32 	%p17, %r325, 0;
	@%p17 bra 	$L__BB0_34;
	ld.global.u32 	%r326, [%rd6+260];
	xor.b32  	%r440, %r440, %r326;
	ld.global.u32 	%r327, [%rd6+264];
	xor.b32  	%r439, %r439, %r327;
	ld.global.u32 	%r328, [%rd6+268];
	xor.b32  	%r438, %r438, %r328;
	ld.global.u32 	%r329, [%rd6+272];
	xor.b32  	%r437, %r437, %r329;
	ld.global.u32 	%r330, [%rd6+276];
	xor.b32  	%r436, %r436, %r330;
$L__BB0_34:
	and.b32  	%r332, %r231, 16384;
	setp.eq.s32 	%p18, %r332, 0;
	@%p18 bra 	$L__BB0_36;
	ld.global.u32 	%r333, [%rd6+280];
	xor.b32  	%r440, %r440, %r333;
	ld.global.u32 	%r334, [%rd6+284];
	xor.b32  	%r439, %r439, %r334;
	ld.global.u32 	%r335, [%rd6+288];
	xor.b32  	%r438, %r438, %r335;
	ld.global.u32 	%r336, [%rd6+292];
	xor.b32  	%r437, %r437, %r336;
	ld.global.u32 	%r337, [%rd6+296];
	xor.b32  	%r436, %r436, %r337;
$L__BB0_36:
	and.b32  	%r339, %r231, 32768;
	setp.eq.s32 	%p19, %r339, 0;
	@%p19 bra 	$L__BB0_38;
	ld.global.u32 	%r340, [%rd6+300];
	xor.b32  	%r440, %r440, %r340;
	ld.global.u32 	%r341, [%rd6+304];
	xor.b32  	%r439, %r439, %r341;
	ld.global.u32 	%r342, [%rd6+308];
	xor.b32  	%r438, %r438, %r342;
	ld.global.u32 	%r343, [%rd6+312];
	xor.b32  	%r437, %r437, %r343;
	ld.global.u32 	%r344, [%rd6+316];
	xor.b32  	%r436, %r436, %r344;
$L__BB0_38:
	add.s32 	%r435, %r435, 16;
	setp.ne.s32 	%p20, %r435, 32;
	@%p20 bra 	$L__BB0_6;
	mad.lo.s32 	%r345, %r429, -31, %r11;
	add.s32 	%r429, %r345, 1;
	setp.ne.s32 	%p21, %r429, 5;
	@%p21 bra 	$L__BB0_5;
	st.global.u32 	[%rd2+4], %r440;
	st.global.u32 	[%rd2+8], %r439;
	st.global.u32 	[%rd2+12], %r438;
	st.global.u32 	[%rd2+16], %r437;
	st.global.u32 	[%rd2+20], %r436;
	add.s32 	%r423, %r423, 1;
	setp.lt.u32 	%p22, %r423, %r2;
	@%p22 bra 	$L__BB0_4;
$L__BB0_41:
	shr.u64 	%rd7, %rd22, 2;
	add.s32 	%r422, %r422, 1;
	setp.gt.u64 	%p23, %rd22, 3;
	mov.u64 	%rd22, %rd7;
	@%p23 bra 	$L__BB0_2;
	ld.global.v2.u32 	{%r520, %r525}, [%rd2];
	ld.global.v2.u32 	{%r526, %r527}, [%rd2+8];
	ld.global.v2.u32 	{%r528, %r529}, [%rd2+16];
$L__BB0_43:
	mov.b32 	%r523, 0;
	st.global.v2.u32 	[%rd2+24], {%r523, %r523};
	st.global.u32 	[%rd2+32], %r523;
	mov.b64 	%rd17, 0;
	st.global.u64 	[%rd2+40], %rd17;
	add.s32 	%r522, %r520, 1449748;
	mov.u32 	%r524, %r523;
$L__BB0_44:
	shr.u32 	%r347, %r525, 2;
	xor.b32  	%r348, %r347, %r525;
	shl.b32 	%r349, %r529, 4;
	shl.b32 	%r350, %r348, 1;
	xor.b32  	%r351, %r349, %r350;
	xor.b32  	%r352, %r351, %r529;
	xor.b32  	%r353, %r352, %r348;
	add.s32 	%r354, %r522, %r353;
	add.s32 	%r355, %r354, -1087311;
	cvt.rn.f32.u32 	%f1, %r355;
	fma.rn.f32 	%f2, %f1, 0f2F800000, 0f2F000000;
	shr.u32 	%r356, %r526, 2;
	xor.b32  	%r357, %r356, %r526;
	shl.b32 	%r358, %r353, 4;
	shl.b32 	%r359, %r357, 1;
	xor.b32  	%r360, %r359, %r358;
	xor.b32  	%r361, %r360, %r357;
	xor.b32  	%r362, %r361, %r353;
	add.s32 	%r363, %r522, %r362;
	add.s32 	%r364, %r363, -724874;
	cvt.rn.f32.u32 	%f3, %r364;
	fma.rn.f32 	%f4, %f3, 0f2F800000, 0f2F000000;
	mul.f32 	%f5, %f4, %f4;
	fma.rn.f32 	%f6, %f2, %f2, %f5;
	setp.le.f32 	%p24, %f6, 0f3F800000;
	selp.u32 	%r365, 1, 0, %p24;
	add.s32 	%r366, %r524, %r365;
	shr.u32 	%r367, %r527, 2;
	xor.b32  	%r368, %r367, %r527;
	shl.b32 	%r369, %r362, 4;
	shl.b32 	%r370, %r368, 1;
	xor.b32  	%r371, %r369, %r370;
	xor.b32  	%r372, %r371, %r362;
	xor.b32  	%r373, %r372, %r368;
	add.s32 	%r374, %r522, %r373;
	add.s32 	%r375, %r374, -362437;
	cvt.rn.f32.u32 	%f7, %r375;
	fma.rn.f32 	%f8, %f7, 0f2F800000, 0f2F000000;
	shr.u32 	%r376, %r528, 2;
	xor.b32  	%r377, %r376, %r528;
	shl.b32 	%r378, %r373, 4;
	shl.b32 	%r379, %r377, 1;
	xor.b32  	%r380, %r379, %r378;
	xor.b32  	%r381, %r380, %r377;
	xor.b32  	%r525, %r381, %r373;
	shr.u32 	%r382, %r529, 2;
	xor.b32  	%r383, %r382, %r529;
	shl.b32 	%r384, %r525, 4;
	shl.b32 	%r385, %r383, 1;
	xor.b32  	%r386, %r384, %r385;
	xor.b32  	%r387, %r386, %r525;
	xor.b32  	%r526, %r387, %r383;
	shr.u32 	%r388, %r353, 2;
	xor.b32  	%r389, %r388, %r353;
	shl.b32 	%r390, %r526, 4;
	shl.b32 	%r391, %r389, 1;
	xor.b32  	%r392, %r391, %r390;
	xor.b32  	%r393, %r392, %r389;
	xor.b32  	%r527, %r393, %r526;
	shr.u32 	%r394, %r362, 2;
	xor.b32  	%r395, %r394, %r362;
	shl.b32 	%r396, %r527, 4;
	shl.b32 	%r397, %r395, 1;
	xor.b32  	%r398, %r396, %r397;
	xor.b32  	%r399, %r398, %r527;
	xor.b32  	%r528, %r399, %r395;
	shr.u32 	%r400, %r373, 2;
	xor.b32  	%r401, %r400, %r373;
	shl.b32 	%r402, %r528, 4;
	shl.b32 	%r403, %r401, 1;
	xor.b32  	%r404, %r403, %r402;
	xor.b32  	%r405, %r404, %r401;
	xor.b32  	%r529, %r405, %r528;
	add.s32 	%r406, %r522, %r529;
	add.s32 	%r407, %r525, %r522;
	cvt.rn.f32.u32 	%f9, %r407;
	fma.rn.f32 	%f10, %f9, 0f2F800000, 0f2F000000;
	mul.f32 	%f11, %f10, %f10;
	fma.rn.f32 	%f12, %f8, %f8, %f11;
	setp.le.f32 	%p25, %f12, 0f3F800000;
	selp.u32 	%r408, 1, 0, %p25;
	add.s32 	%r409, %r366, %r408;
	add.s32 	%r410, %r522, %r526;
	add.s32 	%r411, %r410, 362437;
	cvt.rn.f32.u32 	%f13, %r411;
	fma.rn.f32 	%f14, %f13, 0f2F800000, 0f2F000000;
	add.s32 	%r412, %r522, %r527;
	add.s32 	%r413, %r412, 724874;
	cvt.rn.f32.u32 	%f15, %r413;
	fma.rn.f32 	%f16, %f15, 0f2F800000, 0f2F000000;
	mul.f32 	%f17, %f16, %f16;
	fma.rn.f32 	%f18, %f14, %f14, %f17;
	setp.le.f32 	%p26, %f18, 0f3F800000;
	selp.u32 	%r414, 1, 0, %p26;
	add.s32 	%r415, %r409, %r414;
	add.s32 	%r416, %r522, %r528;
	add.s32 	%r417, %r416, 1087311;
	cvt.rn.f32.u32 	%f19, %r417;
	fma.rn.f32 	%f20, %f19, 0f2F800000, 0f2F000000;
	add.s32 	%r418, %r406, 1449748;
	cvt.rn.f32.u32 	%f21, %r418;
	fma.rn.f32 	%f22, %f21, 0f2F800000, 0f2F000000;
	mul.f32 	%f23, %f22, %f22;
	fma.rn.f32 	%f24, %f20, %f20, %f23;
	setp.le.f32 	%p27, %f24, 0f3F800000;
	selp.u32 	%r419, 1, 0, %p27;
	add.s32 	%r524, %r415, %r419;
	add.s32 	%r523, %r523, 4;
	add.s32 	%r522, %r522, 2899496;
	setp.ne.s32 	%p28, %r523, 4096;
	@%p28 bra 	$L__BB0_44;
	add.s32 	%r420, %r520, -1325883392;
	cvta.to.global.u64 	%rd18, %rd8;
	st.global.v2.u32 	[%rd2], {%r420, %r525};
	st.global.v2.u32 	[%rd2+8], {%r526, %r527};
	st.global.v2.u32 	[%rd2+16], {%r528, %r529};
	mov.b32 	%r421, 0;
	st.global.v2.u32 	[%rd2+24], {%r421, %r421};
	st.global.u32 	[%rd2+32], %r421;
	mov.b64 	%rd19, 0;
	st.global.u64 	[%rd2+40], %rd19;
	cvt.rn.f32.u32 	%f25, %r524;
	mul.f32 	%f26, %f25, 0f40800000;
	mul.f32 	%f27, %f26, 0f39800000;
	shl.b64 	%rd20, %rd1, 2;
	add.s64 	%rd21, %rd18, %rd20;
	st.global.f32 	[%rd21], %f27;
	ret;

}


// ===== COMPILED SASS (sm_100) =====

	.target	sm_100

	.elftype	@"ET_EXEC"


//--------------------- .note.nv.tkinfo           --------------------------
	.section	.note.nv.tkinfo,"",@"SHT_NOTE"
	.sectionflags	@"SHF_NOTE_NV_TKINFO"
	.tkinfo
        /*0018*/ 	.word	0x00000002
        /*0030*/ 	.string	""
        /*0030*/ 	.string	"ptxas"
        /*0030*/ 	.string	"Cuda compilation tools, release 13.0, V13.0.88"
        /*0030*/ 	.string	"Build cuda_13.0.r13.0/compiler.36424714_0"
        /*0030*/ 	.string	"-arch sm_100 -m 64 "



//--------------------- .note.nv.cuinfo           --------------------------
	.section	.note.nv.cuinfo,"",@"SHT_NOTE"
	.sectionflags	@"SHF_NOTE_NV_CUINFO"
        /*0018*/ 	.short	0x0002
        /*001a*/ 	.short	0x0064
        /*001c*/ 	.short	0x0082
	.zero		2


//--------------------- .nv.info                  --------------------------
	.section	.nv.info,"",@"SHT_CUDA_INFO"
	.align	4


	//----- nvinfo : EIATTR_REGCOUNT
	.align		4
        /*0000*/ 	.byte	0x04, 0x2f
        /*0002*/ 	.short	(.L_10 - .L_9)
	.align		4
.L_9:
        /*0004*/ 	.word	index@(_Z15gpu_monte_carloPfP17curandStateXORWOW)
        /*0008*/ 	.word	0x00000020


	//----- nvinfo : EIATTR_FRAME_SIZE
	.align		4
.L_10:
        /*000c*/ 	.byte	0x04, 0x11
        /*000e*/ 	.short	(.L_12 - .L_11)
	.align		4
.L_11:
        /*0010*/ 	.word	index@(_Z15gpu_monte_carloPfP17curandStateXORWOW)
        /*0014*/ 	.word	0x00000000


	//----- nvinfo : EIATTR_MIN_STACK_SIZE
	.align		4
.L_12:
        /*0018*/ 	.byte	0x04, 0x12
        /*001a*/ 	.short	(.L_14 - .L_13)
	.align		4
.L_13:
        /*001c*/ 	.word	index@(_Z15gpu_monte_carloPfP17curandStateXORWOW)
        /*0020*/ 	.word	0x00000000
.L_14:


//--------------------- .nv.compat                --------------------------
	.section	.nv.compat,"",@"SHT_CUDA_COMPAT_INFO"
	.align	4
        /*0000*/ 	.byte	0x02, 0x09, 0x00, 0x00, 0x02, 0x02, 0x01, 0x00, 0x02, 0x05, 0x05, 0x00, 0x03, 0x07, 0x01, 0x01
        /*0010*/ 	.byte	0x02, 0x03, 0x00, 0x00, 0x02, 0x06, 0x01, 0x00, 0x04, 0x0b, 0x08, 0x00, 0x01, 0x00, 0x00, 0x00
        /*0020*/ 	.byte	0x00, 0x00, 0x00, 0x00


//--------------------- .nv.info._Z15gpu_monte_carloPfP17curandStateXORWOW --------------------------
	.section	.nv.info._Z15gpu_monte_carloPfP17curandStateXORWOW,"",@"SHT_CUDA_INFO"
	.sectionflags	@""
	.align	4


	//----- nvinfo : EIATTR_CUDA_API_VERSION
	.align		4
        /*0000*/ 	.byte	0x04, 0x37
        /*0002*/ 	.short	(.L_16 - .L_15)
.L_15:
        /*0004*/ 	.word	0x00000082


	//----- nvinfo : EIATTR_KPARAM_INFO
	.align		4
.L_16:
        /*0008*/ 	.byte	0x04, 0x17
        /*000a*/ 	.short	(.L_18 - .L_17)
.L_17:
        /*000c*/ 	.word	0x00000000
        /*0010*/ 	.short	0x0001
        /*0012*/ 	.short	0x0008
        /*0014*/ 	.byte	0x00, 0xf5, 0x21, 0x00


	//----- nvinfo : EIATTR_KPARAM_INFO
	.align		4
.L_18:
        /*0018*/ 	.byte	0x04, 0x17
        /*001a*/ 	.short	(.L_20 - .L_19)
.L_19:
        /*001c*/ 	.word	0x00000000
        /*0020*/ 	.short	0x0000
        /*0022*/ 	.short	0x0000
        /*0024*/ 	.byte	0x00, 0xf5, 0x21, 0x00


	//----- nvinfo : EIATTR_SPARSE_MMA_MASK
	.align		4
.L_20:
        /*0028*/ 	.byte	0x03, 0x50
        /*002a*/ 	.short	0x0000


	//----- nvinfo : EIATTR_MAXREG_COUNT
	.align		4
        /*002c*/ 	.byte	0x03, 0x1b
        /*002e*/ 	.short	0x00ff


	//----- nvinfo : EIATTR_MERCURY_ISA_VERSION
	.align		4
        /*0030*/ 	.byte	0x03, 0x5f
        /*0032*/ 	.short	0x0101


	//----- nvinfo : EIATTR_VRC_CTA_INIT_COUNT
	.align		4
        /*0034*/ 	.byte	0x02, 0x4a
	.zero		1
	.zero		1


	//----- nvinfo : EIATTR_EXIT_INSTR_OFFSETS
	.align		4
        /*0038*/ 	.byte	0x04, 0x1c
        /*003a*/ 	.short	(.L_22 - .L_21)


	//   ....[0]....
.L_21:
        /*003c*/ 	.word	0x000016d0


	//----- nvinfo : EIATTR_CRS_STACK_SIZE
	.align		4
.L_22:
        /*0040*/ 	.byte	0x04, 0x1e
        /*0042*/ 	.short	(.L_24 - .L_23)
.L_23:
        /*0044*/ 	.word	0x00000000


	//----- nvinfo : EIATTR_CBANK_PARAM_SIZE
	.align		4
.L_24:
        /*0048*/ 	.byte	0x03, 0x19
        /*004a*/ 	.short	0x0010


	//----- nvinfo : EIATTR_PARAM_CBANK
	.align		4
        /*004c*/ 	.byte	0x04, 0x0a
        /*004e*/ 	.short	(.L_26 - .L_25)
	.align		4
.L_25:
        /*0050*/ 	.word	index@(.nv.constant0._Z15gpu_monte_carloPfP17curandStateXORWOW)
        /*0054*/ 	.short	0x0380
        /*0056*/ 	.short	0x0010


	//----- nvinfo : EIATTR_SW_WAR
	.align		4
.L_26:
        /*0058*/ 	.byte	0x04, 0x36
        /*005a*/ 	.short	(.L_28 - .L_27)
.L_27:
        /*005c*/ 	.word	0x00000008
.L_28:


//--------------------- .nv.callgraph             --------------------------
	.section	.nv.callgraph,"",@"SHT_CUDA_CALLGRAPH"
	.align	4
	.sectionentsize	8
	.align		4
        /*0000*/ 	.word	0x00000000
	.align		4
        /*0004*/ 	.word	0xffffffff
	.align		4
        /*0008*/ 	.word	0x00000000
	.align		4
        /*000c*/ 	.word	0xfffffffe
	.align		4
        /*0010*/ 	.word	0x00000000
	.align		4
        /*0014*/ 	.word	0xfffffffd
	.align		4
        /*0018*/ 	.word	0x00000000
	.align		4
        /*001c*/ 	.word	0xfffffffc


//--------------------- .nv.constant4             --------------------------
	.section	.nv.constant4,"a",@progbits
	.align	8
	.align		8
.nv.constant4:
        /*0000*/ 	.dword	precalc_xorwow_matrix
	.align		8
        /*0008*/ 	.dword	precalc_xorwow_offset_matrix
	.align		8
        /*0010*/ 	.dword	mrg32k3aM1
	.align		8
        /*0018*/ 	.dword	mrg32k3aM2
	.align		8
        /*0020*/ 	.dword	mrg32k3aM1SubSeq
	.align		8
        /*0028*/ 	.dword	mrg32k3aM2SubSeq
	.align		8
        /*0030*/ 	.dword	mrg32k3aM1Seq
	.align		8
        /*0038*/ 	.dword	mrg32k3aM2Seq


//--------------------- .nv.constant3             --------------------------
	.section	.nv.constant3,"a",@progbits
	.align	8
.nv.constant3:
	.type		__cr_lgamma_table,@object
	.size		__cr_lgamma_table,(.L_8 - __cr_lgamma_table)
__cr_lgamma_table:
        /*0000*/ 	.byte	0x00, 0x00, 0x00, 0x00, 0x00, 0x00, 0x00, 0x00, 0x00, 0x00, 0x00, 0x00, 0x00, 0x00, 0x00, 0x00
        /*0010*/ 	.byte	0xef, 0x39, 0xfa, 0xfe, 0x42, 0x2e, 0xe6, 0x3f, 0x02, 0x20, 0x2a, 0xfa, 0x0b, 0xab, 0xfc, 0x3f
        /*0020*/ 	.byte	0xf9, 0x2c, 0x92, 0x7c, 0xa7, 0x6c, 0x09, 0x40, 0xc9, 0x79, 0x44, 0x3c, 0x64, 0x26, 0x13, 0x40
        /*0030*/ 	.byte	0xca, 0x01, 0xcf, 0x3a, 0x27, 0x51, 0x1a, 0x40, 0x30, 0xcc, 0x2d, 0xf3, 0xe1, 0x0c, 0x21, 0x40
        /*0040*/ 	.byte	0x0d, 0xb7, 0xfc, 0x82, 0x8e, 0x35, 0x25, 0x40
.L_8:


//--------------------- .text._Z15gpu_monte_carloPfP17curandStateXORWOW --------------------------
	.section	.text._Z15gpu_monte_carloPfP17curandStateXORWOW,"ax",@progbits
	.align	128
        .global         _Z15gpu_monte_carloPfP17curandStateXORWOW
        .type           _Z15gpu_monte_carloPfP17curandStateXORWOW,@function
        .size           _Z15gpu_monte_carloPfP17curandStateXORWOW,(.L_x_11 - _Z15gpu_monte_carloPfP17curandStateXORWOW)
        .other          _Z15gpu_monte_carloPfP17curandStateXORWOW,@"STO_CUDA_ENTRY STV_DEFAULT"
_Z15gpu_monte_carloPfP17curandStateXORWOW:
.text._Z15gpu_monte_carloPfP17curandStateXORWOW:
[----:B------:R-:W-:Y:S01]  /*0000*/  LDC R1, c[0x0][0x37c] ;  /* 0x0000df00ff017b82 */ /* 0x000fe20000000800 */
[----:B------:R-:W0:Y:S07]  /*0010*/  S2R R0, SR_TID.X ;  /* 0x0000000000007919 */ /* 0x000e2e0000002100 */
[----:B------:R-:W1:Y:S01]  /*0020*/  LDC.64 R8, c[0x0][0x388] ;  /* 0x0000e200ff087b82 */ /* 0x000e620000000a00 */
[----:B------:R-:W0:Y:S01]  /*0030*/  LDCU UR4, c[0x0][0x360] ;  /* 0x00006c00ff0477ac */ /* 0x000e220008000800 */
[----:B------:R-:W-:Y:S01]  /*0040*/  IMAD.MOV.U32 R10, RZ, RZ, 0x3198c20f ;  /* 0x3198c20fff0a7424 */ /* 0x000fe200078e00ff */
[----:B------:R-:W0:Y:S01]  /*0050*/  S2R R3, SR_CTAID.X ;  /* 0x0000000000037919 */ /* 0x000e220000002500 */
[----:B------:R-:W-:Y:S01]  /*0060*/  IMAD.MOV.U32 R11, RZ, RZ, 0x5efdb30c ;  /* 0x5efdb30cff0b7424 */ /* 0x000fe200078e00ff */
[----:B------:R-:W2:Y:S01]  /*0070*/  LDCU.64 UR6, c[0x0][0x358] ;  /* 0x00006b00ff0677ac */ /* 0x000ea20008000a00 */
[----:B------:R-:W-:Y:S01]  /*0080*/  IMAD.MOV.U32 R12, RZ, RZ, 0x423bb012 ;  /* 0x423bb012ff0c7424 */ /* 0x000fe200078e00ff */
[----:B------:R-:W-:Y:S01]  /*0090*/  BSSY.RECONVERGENT B0, `(.L_x_0) ;  /* 0x00000ec000007945 */ /* 0x000fe20003800200 */
[----:B------:R-:W-:-:S02]  /*00a0*/  IMAD.MOV.U32 R13, RZ, RZ, -0x75bd8fc ;  /* 0xf8a42704ff0d7424 */ /* 0x000fc400078e00ff */
[----:B------:R-:W-:Y:S02]  /*00b0*/  IMAD.MOV.U32 R14, RZ, RZ, -0x23270784 ;  /* 0xdcd8f87cff0e7424 */ /* 0x000fe400078e00ff */
[----:B------:R-:W-:Y:S02]  /*00c0*/  IMAD.MOV.U32 R15, RZ, RZ, 0x57fa2510 ;  /* 0x57fa2510ff0f7424 */ /* 0x000fe400078e00ff */
[----:B------:R-:W-:Y:S02]  /*00d0*/  IMAD.MOV.U32 R5, RZ, RZ, 0x5efdb30c ;  /* 0x5efdb30cff057424 */ /* 0x000fe400078e00ff */
[----:B------:R-:W-:Y:S02]  /*00e0*/  IMAD.MOV.U32 R4, RZ, RZ, 0x3198c20f ;  /* 0x3198c20fff047424 */ /* 0x000fe400078e00ff */
[----:B------:R-:W-:Y:S02]  /*00f0*/  IMAD.MOV.U32 R2, RZ, RZ, 0x423bb012 ;  /* 0x423bb012ff027424 */ /* 0x000fe400078e00ff */
[----:B------:R-:W-:-:S02]  /*0100*/  IMAD.MOV.U32 R7, RZ, RZ, 0x57fa2510 ;  /* 0x57fa2510ff077424 */ /* 0x000fc400078e00ff */
[----:B------:R-:W-:Y:S02]  /*0110*/  IMAD.MOV.U32 R6, RZ, RZ, -0x23270784 ;  /* 0xdcd8f87cff067424 */ /* 0x000fe400078e00ff */
[----:B0-----:R-:W-:Y:S02]  /*0120*/  IMAD R0, R3, UR4, R0 ;  /* 0x0000000403007c24 */ /* 0x001fe4000f8e0200 */
[----:B------:R-:W-:Y:S02]  /*0130*/  IMAD.MOV.U32 R3, RZ, RZ, -0x75bd8fc ;  /* 0xf8a42704ff037424 */ /* 0x000fe400078e00ff */
[C---:B-1----:R-:W-:Y:S01]  /*0140*/  IMAD.WIDE.U32 R8, R0.reuse, 0x30, R8 ;  /* 0x0000003000087825 */ /* 0x042fe200078e0008 */
[----:B------:R-:W-:-:S04]  /*0150*/  ISETP.NE.AND P0, PT, R0, RZ, PT ;  /* 0x000000ff0000720c */ /* 0x000fc80003f05270 */
[----:B--2---:R0:W-:Y:S04]  /*0160*/  STG.E.64 desc[UR6][R8.64], R10 ;  /* 0x0000000a08007986 */ /* 0x0041e8000c101b06 */
[----:B------:R0:W-:Y:S04]  /*0170*/  STG.E.64 desc[UR6][R8.64+0x8], R12 ;  /* 0x0000080c08007986 */ /* 0x0001e8000c101b06 */
[----:B------:R0:W-:Y:S01]  /*0180*/  STG.E.64 desc[UR6][R8.64+0x10], R14 ;  /* 0x0000100e08007986 */ /* 0x0001e2000c101b06 */
[----:B------:R-:W-:Y:S05]  /*0190*/  @!P0 BRA `(.L_x_1) ;  /* 0x0000000c006c8947 */ /* 0x000fea0003800000 */
[----:B------:R-:W-:Y:S01]  /*01a0*/  BSSY.RECONVERGENT B1, `(.L_x_2) ;  /* 0x00000d5000017945 */ /* 0x000fe20003800200 */
[----:B0-----:R-:W-:Y:S02]  /*01b0*/  IMAD.MOV.U32 R10, RZ, RZ, RZ ;  /* 0x000000ffff0a7224 */ /* 0x001fe400078e00ff */
[----:B------:R-:W-:Y:S02]  /*01c0*/  IMAD.MOV.U32 R11, RZ, RZ, R0 ;  /* 0x000000ffff0b7224 */ /* 0x000fe400078e0000 */
[----:B------:R-:W-:-:S07]  /*01d0*/  IMAD.MOV.U32 R12, RZ, RZ, RZ ;  /* 0x000000ffff0c7224 */ /* 0x000fce00078e00ff */
.L_x_8:
[----:B0-----:R-:W-:Y:S01]  /*01e0*/  LOP3.LUT R2, R11, 0x3, RZ, 0xc0, !PT ;  /* 0x000000030b027812 */ /* 0x001fe200078ec0ff */
[----:B------:R-:W-:Y:S03]  /*01f0*/  BSSY.RECONVERGENT B2, `(.L_x_3) ;  /* 0x00000c9000027945 */ /* 0x000fe60003800200 */
[----:B------:R-:W-:-:S04]  /*0200*/  ISETP.NE.U32.AND P0, PT, R2, RZ, PT ;  /* 0x000000ff0200720c */ /* 0x000fc80003f05070 */
[----:B------:R-:W-:-:S13]  /*0210*/  ISETP.NE.AND.EX P0, PT, RZ, RZ, PT, P0 ;  /* 0x000000ffff00720c */ /* 0x000fda0003f05300 */
[----:B------:R-:W-:Y:S05]  /*0220*/  @!P0 BRA `(.L_x_4) ;  /* 0x0000000c00148947 */ /* 0x000fea0003800000 */
[----:B------:R-:W0:Y:S01]  /*0230*/  LDC.64 R6, c[0x4][RZ] ;  /* 0x01000000ff067b82 */ /* 0x000e220000000a00 */
[----:B------:R-:W-:Y:S02]  /*0240*/  IMAD.MOV.U32 R13, RZ, RZ, RZ ;  /* 0x000000ffff0d7224 */ /* 0x000fe400078e00ff */
[----:B0-----:R-:W-:-:S07]  /*0250*/  IMAD.WIDE.U32 R6, R10, 0xc80, R6 ;  /* 0x00000c800a067825 */ /* 0x001fce00078e0006 */
.L_x_7:
[----:B0-----:R-:W-:Y:S02]  /*0260*/  CS2R R14, SRZ ;  /* 0x00000000000e7805 */ /* 0x001fe4000001ff00 */
[----:B------:R-:W-:Y:S02]  /*0270*/  CS2R R2, SRZ ;  /* 0x0000000000027805 */ /* 0x000fe4000001ff00 */
[----:B------:R-:W-:-:S07]  /*0280*/  CS2R R4, SRZ ;  /* 0x0000000000047805 */ /* 0x000fce000001ff00 */
.L_x_6:
[----:B------:R-:W0:Y:S02]  /*0290*/  LDC.64 R8, c[0x0][0x388] ;  /* 0x0000e200ff087b82 */ /* 0x000e240000000a00 */
[----:B0-----:R-:W-:-:S04]  /*02a0*/  IMAD.WIDE.U32 R8, R0, 0x30, R8 ;  /* 0x0000003000087825 */ /* 0x001fc800078e0008 */
[----:B------:R-:W-:-:S05]  /*02b0*/  IMAD.WIDE.U32 R8, R15, 0x4, R8 ;  /* 0x000000040f087825 */ /* 0x000fca00078e0008 */
[----:B------:R0:W5:Y:S01]  /*02c0*/  LDG.E R16, desc[UR6][R8.64+0x4] ;  /* 0x0000040608107981 */ /* 0x000162000c1e1900 */
[----:B------:R-:W-:-:S07]  /*02d0*/  IMAD.MOV.U32 R17, RZ, RZ, RZ ;  /* 0x000000ffff117224 */ /* 0x000fce00078e00ff */
.L_x_5:
[----:B-----5:R-:W-:Y:S01]  /*02e0*/  SHF.R.U32.HI R22, RZ, R17, R16 ;  /* 0x00000011ff167219 */ /* 0x020fe20000011610 */
[----:B0-----:R-:W-:-:S03]  /*02f0*/  IMAD.SHL.U32 R8, R15, 0x20, RZ ;  /* 0x000000200f087824 */ /* 0x001fc600078e00ff */
[----:B------:R-:W-:Y:S01]  /*0300*/  LOP3.LUT R9, R22, 0x1, RZ, 0xc0, !PT ;  /* 0x0000000116097812 */ /* 0x000fe200078ec0ff */
[----:B------:R-:W-:-:S03]  /*0310*/  IMAD.IADD R8, R8, 0x1, R17 ;  /* 0x0000000108087824 */ /* 0x000fc600078e0211 */
[----:B------:R-:W-:Y:S01]  /*0320*/  ISETP.NE.U32.AND P0, PT, R9, 0x1, PT ;  /* 0x000000010900780c */ /* 0x000fe20003f05070 */
[----:B------:R-:W-:-:S03]  /*0330*/  IMAD R9, R8, 0x5, RZ ;  /* 0x0000000508097824 */ /* 0x000fc600078e02ff */
[----:B------:R-:W-:Y:S01]  /*0340*/  R2P PR, R22, 0x7e ;  /* 0x0000007e16007804 */ /* 0x000fe20000000000 */
[----:B------:R-:W-:-:S08]  /*0350*/  IMAD.WIDE.U32 R8, R9, 0x4, R6 ;  /* 0x0000000409087825 */ /* 0x000fd000078e0006 */
[----:B------:R-:W2:Y:S04]  /*0360*/  @!P0 LDG.E R19, desc[UR6][R8.64] ;  /* 0x0000000608138981 */ /* 0x000ea8000c1e1900 */
[----:B------:R-:W3:Y:S04]  /*0370*/  @P1 LDG.E R21, desc[UR6][R8.64+0x14] ;  /* 0x0000140608151981 */ /* 0x000ee8000c1e1900 */
[----:B------:R-:W4:Y:S04]  /*0380*/  @!P0 LDG.E R18, desc[UR6][R8.64+0x10] ;  /* 0x0000100608128981 */ /* 0x000f28000c1e1900 */
[----:B------:R-:W4:Y:S04]  /*0390*/  @P2 LDG.E R23, desc[UR6][R8.64+0x28] ;  /* 0x0000280608172981 */ /* 0x000f28000c1e1900 */
[----:B------:R-:W4:Y:S04]  /*03a0*/  @P1 LDG.E R20, desc[UR6][R8.64+0x24] ;  /* 0x0000240608141981 */ /* 0x000f28000c1e1900 */
[----:B------:R-:W4:Y:S04]  /*03b0*/  @P3 LDG.E R25, desc[UR6][R8.64+0x3c] ;  /* 0x00003c0608193981 */ /* 0x000f28000c1e1900 */
[----:B------:R-:W4:Y:S04]  /*03c0*/  @P2 LDG.E R24, desc[UR6][R8.64+0x38] ;  /* 0x0000380608182981 */ /* 0x000f28000c1e1900 */
[----:B------:R-:W4:Y:S04]  /*03d0*/  @P4 LDG.E R27, desc[UR6][R8.64+0x50] ;  /* 0x00005006081b4981 */ /* 0x000f28000c1e1900 */
[----:B------:R-:W4:Y:S01]  /*03e0*/  @P5 LDG.E R29, desc[UR6][R8.64+0x64] ;  /* 0x00006406081d5981 */ /* 0x000f22000c1e1900 */
[----:B--2---:R-:W-:-:S03]  /*03f0*/  @!P0 LOP3.LUT R14, R14, R19, RZ, 0x3c, !PT ;  /* 0x000000130e0e8212 */ /* 0x004fc600078e3cff */
[----:B------:R-:W2:Y:S01]  /*0400*/  @!P0 LDG.E R19, desc[UR6][R8.64+0x4] ;  /* 0x0000040608138981 */ /* 0x000ea2000c1e1900 */
[----:B---3--:R-:W-:-:S03]  /*0410*/  @P1 LOP3.LUT R14, R14, R21, RZ, 0x3c, !PT ;  /* 0x000000150e0e1212 */ /* 0x008fc600078e3cff */
[----:B------:R-:W3:Y:S01]  /*0420*/  @!P0 LDG.E R21, desc[UR6][R8.64+0xc] ;  /* 0x00000c0608158981 */ /* 0x000ee2000c1e1900 */
[----:B----4-:R-:W-:-:S03]  /*0430*/  @!P0 LOP3.LUT R3, R3, R18, RZ, 0x3c, !PT ;  /* 0x0000001203038212 */ /* 0x010fc600078e3cff */
[----:B------:R-:W4:Y:S01]  /*0440*/  @!P0 LDG.E R18, desc[UR6][R8.64+0x8] ;  /* 0x0000080608128981 */ /* 0x000f22000c1e1900 */
[----:B------:R-:W-:-:S03]  /*0450*/  @P2 LOP3.LUT R14, R14, R23, RZ, 0x3c, !PT ;  /* 0x000000170e0e2212 */ /* 0x000fc600078e3cff */
[----:B------:R-:W4:Y:S01]  /*0460*/  @P1 LDG.E R23, desc[UR6][R8.64+0x18] ;  /* 0x0000180608171981 */ /* 0x000f22000c1e1900 */
[----:B------:R-:W-:-:S03]  /*0470*/  @P1 LOP3.LUT R3, R3, R20, RZ, 0x3c, !PT ;  /* 0x0000001403031212 */ /* 0x000fc600078e3cff */
[----:B------:R-:W4:Y:S01]  /*0480*/  @P1 LDG.E R20, desc[UR6][R8.64+0x1c] ;  /* 0x00001c0608141981 */ /* 0x000f22000c1e1900 */
[----:B------:R-:W-:-:S03]  /*0490*/  @P3 LOP3.LUT R14, R14, R25, RZ, 0x3c, !PT ;  /* 0x000000190e0e3212 */ /* 0x000fc600078e3cff */
[----:B------:R-:W4:Y:S01]  /*04a0*/  @P1 LDG.E R25, desc[UR6][R8.64+0x20] ;  /* 0x0000200608191981 */ /* 0x000f22000c1e1900 */
[----:B------:R-:W-:-:S03]  /*04b0*/  @P2 LOP3.LUT R3, R3, R24, RZ, 0x3c, !PT ;  /* 0x0000001803032212 */ /* 0x000fc600078e3cff */
[----:B------:R-:W4:Y:S01]  /*04c0*/  @P3 LDG.E R24, desc[UR6][R8.64+0x4c] ;  /* 0x00004c0608183981 */ /* 0x000f22000c1e1900 */
[----:B--2---:R-:W-:-:S03]  /*04d0*/  @!P0 LOP3.LUT R4, R4, R19, RZ, 0x3c, !PT ;  /* 0x0000001304048212 */ /* 0x004fc600078e3cff */
[----:B------:R-:W2:Y:S01]  /*04e0*/  @P2 LDG.E R19, desc[UR6][R8.64+0x2c] ;  /* 0x00002c0608132981 */ /* 0x000ea2000c1e1900 */
[----:B---3--:R-:W-:-:S03]  /*04f0*/  @!P0 LOP3.LUT R2, R2, R21, RZ, 0x3c, !PT ;  /* 0x0000001502028212 */ /* 0x008fc600078e3cff */
[----:B------:R-:W3:Y:S01]  /*0500*/  @P2 LDG.E R21, desc[UR6][R8.64+0x34] ;  /* 0x0000340608152981 */ /* 0x000ee2000c1e1900 */
[----:B----4-:R-:W-:-:S03]  /*0510*/  @!P0 LOP3.LUT R5, R5, R18, RZ, 0x3c, !PT ;  /* 0x0000001205058212 */ /* 0x010fc600078e3cff */
[----:B------:R-:W4:Y:S01]  /*0520*/  @P2 LDG.E R18, desc[UR6][R8.64+0x30] ;  /* 0x0000300608122981 */ /* 0x000f22000c1e1900 */
        /* <DEDUP_REMOVED lines=10> */
[----:B--2---:R-:W-:-:S03]  /*05d0*/  @P2 LOP3.LUT R4, R4, R19, RZ, 0x3c, !PT ;  /* 0x0000001304042212 */ /* 0x004fc600078e3cff */
[----:B------:R-:W2:Y:S01]  /*05e0*/  @P4 LDG.E R19, desc[UR6][R8.64+0x54] ;  /* 0x0000540608134981 */ /* 0x000ea2000c1e1900 */
[----:B---3--:R-:W-:-:S03]  /*05f0*/  @P2 LOP3.LUT R2, R2, R21, RZ, 0x3c, !PT ;  /* 0x0000001502022212 */ /* 0x008fc600078e3cff */
[----:B------:R-:W3:Y:S01]  /*0600*/  @P4 LDG.E R21, desc[UR6][R8.64+0x5c] ;  /* 0x00005c0608154981 */ /* 0x000ee2000c1e1900 */
[----:B----4-:R-:W-:-:S03]  /*0610*/  @P2 LOP3.LUT R5, R5, R18, RZ, 0x3c, !PT ;  /* 0x0000001205052212 */ /* 0x010fc600078e3cff */
        /* <DEDUP_REMOVED lines=9> */
[----:B------:R-:W-:Y:S02]  /*06b0*/  LOP3.LUT P0, RZ, R22, 0x80, RZ, 0xc0, !PT ;  /* 0x0000008016ff7812 */ /* 0x000fe4000780c0ff */
[----:B------:R-:W-:-:S04]  /*06c0*/  @P5 LOP3.LUT R14, R14, R29, RZ, 0x3c, !PT ;  /* 0x0000001d0e0e5212 */ /* 0x000fc800078e3cff */
[----:B------:R-:W-:-:S07]  /*06d0*/  @P6 LOP3.LUT R14, R14, R27, RZ, 0x3c, !PT ;  /* 0x0000001b0e0e6212 */ /* 0x000fce00078e3cff */
[----:B------:R-:W4:Y:S04]  /*06e0*/  @P0 LDG.E R27, desc[UR6][R8.64+0x8c] ;  /* 0x00008c06081b0981 */ /* 0x000f28000c1e1900 */
        /* <DEDUP_REMOVED lines=15> */
[----:B------:R-:W-:Y:S02]  /*07e0*/  @P0 LOP3.LUT R14, R14, R27, RZ, 0x3c, !PT ;  /* 0x0000001b0e0e0212 */ /* 0x000fe400078e3cff */
[----:B--2---:R-:W-:Y:S02]  /*07f0*/  @P6 LOP3.LUT R4, R4, R19, RZ, 0x3c, !PT ;  /* 0x0000001304046212 */ /* 0x004fe400078e3cff */
[----:B---3--:R-:W-:Y:S02]  /*0800*/  @P6 LOP3.LUT R2, R2, R21, RZ, 0x3c, !PT ;  /* 0x0000001502026212 */ /* 0x008fe400078e3cff */
[----:B----4-:R-:W-:Y:S02]  /*0810*/  @P6 LOP3.LUT R5, R5, R18, RZ, 0x3c, !PT ;  /* 0x0000001205056212 */ /* 0x010fe400078e3cff */
[----:B------:R-:W-:Y:S02]  /*0820*/  @P0 LOP3.LUT R4, R4, R23, RZ, 0x3c, !PT ;  /* 0x0000001704040212 */ /* 0x000fe400078e3cff */
[----:B------:R-:W-:-:S02]  /*0830*/  @P6 LOP3.LUT R3, R3, R20, RZ, 0x3c, !PT ;  /* 0x0000001403036212 */ /* 0x000fc400078e3cff */
[----:B------:R-:W-:Y:S02]  /*0840*/  @P0 LOP3.LUT R2, R2, R25, RZ, 0x3c, !PT ;  /* 0x0000001902020212 */ /* 0x000fe400078e3cff */
[----:B------:R-:W-:Y:S02]  /*0850*/  @P0 LOP3.LUT R3, R3, R26, RZ, 0x3c, !PT ;  /* 0x0000001a03030212 */ /* 0x000fe400078e3cff */
[----:B------:R-:W-:Y:S02]  /*0860*/  @P0 LOP3.LUT R5, R5, R24, RZ, 0x3c, !PT ;  /* 0x0000001805050212 */ /* 0x000fe400078e3cff */
[----:B------:R-:W-:-:S13]  /*0870*/  R2P PR, R22.B1, 0x7f ;  /* 0x0000007f16007804 */ /* 0x000fda0000001000 */
[----:B------:R-:W2:Y:S04]  /*0880*/  @P0 LDG.E R19, desc[UR6][R8.64+0xa0] ;  /* 0x0000a00608130981 */ /* 0x000ea8000c1e1900 */
[----:B------:R-:W3:Y:S04]  /*0890*/  @P1 LDG.E R21, desc[UR6][R8.64+0xb4] ;  /* 0x0000b40608151981 */ /* 0x000ee8000c1e1900 */
[----:B------:R-:W4:Y:S04]  /*08a0*/  @P2 LDG.E R23, desc[UR6][R8.64+0xc8] ;  /* 0x0000c80608172981 */ /* 0x000f28000c1e1900 */
[----:B------:R-:W4:Y:S04]  /*08b0*/  @P0 LDG.E R20, desc[UR6][R8.64+0xa8] ;  /* 0x0000a80608140981 */ /* 0x000f28000c1e1900 */
[----:B------:R-:W4:Y:S04]  /*08c0*/  @P0 LDG.E R24, desc[UR6][R8.64+0xb0] ;  /* 0x0000b00608180981 */ /* 0x000f28000c1e1900 */
[----:B------:R-:W4:Y:S04]  /*08d0*/  @P3 LDG.E R25, desc[UR6][R8.64+0xdc] ;  /* 0x0000dc0608193981 */ /* 0x000f28000c1e1900 */
[----:B------:R-:W4:Y:S04]  /*08e0*/  @P1 LDG.E R18, desc[UR6][R8.64+0xbc] ;  /* 0x0000bc0608121981 */ /* 0x000f28000c1e1900 */
        /* <DEDUP_REMOVED lines=20> */
[----:B---3--:R-:W-:Y:S02]  /*0a30*/  @P0 LOP3.LUT R2, R2, R21, RZ, 0x3c, !PT ;  /* 0x0000001502020212 */ /* 0x008fe400078e3cff */
[----:B------:R-:W-:Y:S01]  /*0a40*/  LOP3.LUT P0, RZ, R22, 0x8000, RZ, 0xc0, !PT ;  /* 0x0000800016ff7812 */ /* 0x000fe2000780c0ff */
[----:B------:R-:W3:Y:S01]  /*0a50*/  @P2 LDG.E R21, desc[UR6][R8.64+0xcc] ;  /* 0x0000cc0608152981 */ /* 0x000ee2000c1e1900 */
[----:B----4-:R-:W-:-:S03]  /*0a60*/  @P1 LOP3.LUT R4, R4, R23, RZ, 0x3c, !PT ;  /* 0x0000001704041212 */ /* 0x010fc600078e3cff */
[----:B------:R-:W4:Y:S04]  /*0a70*/  @P2 LDG.E R22, desc[UR6][R8.64+0xd0] ;  /* 0x0000d00608162981 */ /* 0x000f28000c1e1900 */
[----:B------:R-:W4:Y:S01]  /*0a80*/  @P2 LDG.E R23, desc[UR6][R8.64+0xd4] ;  /* 0x0000d40608172981 */ /* 0x000f22000c1e1900 */
[----:B------:R-:W-:-:S03]  /*0a90*/  @P1 LOP3.LUT R3, R3, R20, RZ, 0x3c, !PT ;  /* 0x0000001403031212 */ /* 0x000fc600078e3cff */
[----:B------:R-:W4:Y:S01]  /*0aa0*/  @P3 LDG.E R20, desc[UR6][R8.64+0xec] ;  /* 0x0000ec0608143981 */ /* 0x000f22000c1e1900 */
[----:B------:R-:W-:Y:S02]  /*0ab0*/  @P5 LOP3.LUT R14, R14, R29, RZ, 0x3c, !PT ;  /* 0x0000001d0e0e5212 */ /* 0x000fe400078e3cff */
[----:B------:R-:W-:Y:S01]  /*0ac0*/  @P2 LOP3.LUT R3, R3, R24, RZ, 0x3c, !PT ;  /* 0x0000001803032212 */ /* 0x000fe200078e3cff */
[----:B------:R-:W4:Y:S04]  /*0ad0*/  @P0 LDG.E R26, desc[UR6][R8.64+0x13c] ;  /* 0x00013c06081a0981 */ /* 0x000f28000c1e1900 */
        /* <DEDUP_REMOVED lines=9> */
[----:B------:R-:W-:Y:S02]  /*0b70*/  @P2 LOP3.LUT R2, R2, R23, RZ, 0x3c, !PT ;  /* 0x0000001702022212 */ /* 0x000fe400078e3cff */
[----:B------:R-:W-:Y:S01]  /*0b80*/  @P3 LOP3.LUT R5, R5, R18, RZ, 0x3c, !PT ;  /* 0x0000001205053212 */ /* 0x000fe200078e3cff */
[----:B------:R-:W4:Y:S01]  /*0b90*/  @P4 LDG.E R23, desc[UR6][R8.64+0xfc] ;  /* 0x0000fc0608174981 */ /* 0x000f22000c1e1900 */
[----:B------:R-:W-:-:S03]  /*0ba0*/  @P3 LOP3.LUT R4, R4, R25, RZ, 0x3c, !PT ;  /* 0x0000001904043212 */ /* 0x000fc600078e3cff */
        /* <DEDUP_REMOVED lines=20> */
[----:B------:R-:W-:-:S05]  /*0cf0*/  VIADD R17, R17, 0x10 ;  /* 0x0000001011117836 */ /* 0x000fca0000000000 */
[----:B------:R-:W-:Y:S02]  /*0d00*/  ISETP.NE.AND P1, PT, R17, 0x20, PT ;  /* 0x000000201100780c */ /* 0x000fe40003f25270 */
[----:B------:R-:W-:Y:S02]  /*0d10*/  @P5 LOP3.LUT R3, R3, R20, RZ, 0x3c, !PT ;  /* 0x0000001403035212 */ /* 0x000fe400078e3cff */
[----:B--2---:R-:W-:Y:S02]  /*0d20*/  @P5 LOP3.LUT R2, R2, R19, RZ, 0x3c, !PT ;  /* 0x0000001302025212 */ /* 0x004fe400078e3cff */
[----:B---3--:R-:W-:Y:S02]  /*0d30*/  @P6 LOP3.LUT R4, R4, R21, RZ, 0x3c, !PT ;  /* 0x0000001504046212 */ /* 0x008fe400078e3cff */
[----:B----4-:R-:W-:Y:S02]  /*0d40*/  @P6 LOP3.LUT R5, R5, R22, RZ, 0x3c, !PT ;  /* 0x0000001605056212 */ /* 0x010fe400078e3cff */
[----:B------:R-:W-:-:S02]  /*0d50*/  @P6 LOP3.LUT R2, R2, R23, RZ, 0x3c, !PT ;  /* 0x0000001702026212 */ /* 0x000fc400078e3cff */
[----:B------:R-:W-:Y:S02]  /*0d60*/  @P6 LOP3.LUT R3, R3, R18, RZ, 0x3c, !PT ;  /* 0x0000001203036212 */ /* 0x000fe400078e3cff */
[----:B------:R-:W-:Y:S02]  /*0d70*/  @P0 LOP3.LUT R5, R5, R24, RZ, 0x3c, !PT ;  /* 0x0000001805050212 */ /* 0x000fe400078e3cff */
[----:B------:R-:W-:Y:S02]  /*0d80*/  @P0 LOP3.LUT R4, R4, R25, RZ, 0x3c, !PT ;  /* 0x0000001904040212 */ /* 0x000fe400078e3cff */
[----:B------:R-:W-:Y:S02]  /*0d90*/  @P0 LOP3.LUT R3, R3, R26, RZ, 0x3c, !PT ;  /* 0x0000001a03030212 */ /* 0x000fe400078e3cff */
[----:B------:R-:W-:Y:S01]  /*0da0*/  @P0 LOP3.LUT R2, R2, R27, RZ, 0x3c, !PT ;  /* 0x0000001b02020212 */ /* 0x000fe200078e3cff */
[----:B------:R-:W-:Y:S06]  /*0db0*/  @P1 BRA `(.L_x_5) ;  /* 0xfffffff400481947 */ /* 0x000fec000383ffff */
[----:B------:R-:W-:-:S05]  /*0dc0*/  VIADD R15, R15, 0x1 ;  /* 0x000000010f0f7836 */ /* 0x000fca0000000000 */
[----:B------:R-:W-:-:S13]  /*0dd0*/  ISETP.NE.AND P0, PT, R15, 0x5, PT ;  /* 0x000000050f00780c */ /* 0x000fda0003f05270 */
[----:B------:R-:W-:Y:S05]  /*0de0*/  @P0 BRA `(.L_x_6) ;  /* 0xfffffff400280947 */ /* 0x000fea000383ffff */
[----:B------:R-:W0:Y:S01]  /*0df0*/  LDC.64 R8, c[0x0][0x388] ;  /* 0x0000e200ff087b82 */ /* 0x000e220000000a00 */
[----:B------:R-:W-:Y:S01]  /*0e00*/  VIADD R13, R13, 0x1 ;  /* 0x000000010d0d7836 */ /* 0x000fe20000000000 */
[----:B------:R-:W-:-:S04]  /*0e10*/  LOP3.LUT R16, R11, 0x3, RZ, 0xc0, !PT ;  /* 0x000000030b107812 */ /* 0x000fc800078ec0ff */
[----:B------:R-:W-:Y:S01]  /*0e20*/  ISETP.GE.U32.AND P0, PT, R13, R16, PT ;  /* 0x000000100d00720c */ /* 0x000fe20003f06070 */
[----:B0-----:R-:W-:-:S05]  /*0e30*/  IMAD.WIDE.U32 R8, R0, 0x30, R8 ;  /* 0x0000003000087825 */ /* 0x001fca00078e0008 */
[----:B------:R0:W-:Y:S04]  /*0e40*/  STG.E.64 desc[UR6][R8.64+0x8], R4 ;  /* 0x0000080408007986 */ /* 0x0001e8000c101b06 */
[----:B------:R0:W-:Y:S04]  /*0e50*/  STG.E.64 desc[UR6][R8.64+0x10], R2 ;  /* 0x0000100208007986 */ /* 0x0001e8000c101b06 */
[----:B------:R0:W-:Y:S01]  /*0e60*/  STG.E desc[UR6][R8.64+0x4], R14 ;  /* 0x0000040e08007986 */ /* 0x0001e2000c101906 */
[----:B------:R-:W-:Y:S05]  /*0e70*/  @!P0 BRA `(.L_x_7) ;  /* 0xfffffff000f88947 */ /* 0x000fea000383ffff */
.L_x_4:
[----:B------:R-:W-:Y:S05]  /*0e80*/  BSYNC.RECONVERGENT B2 ;  /* 0x0000000000027941 */ /* 0x000fea0003800200 */
.L_x_3:
[C---:B------:R-:W-:Y:S01]  /*0e90*/  ISETP.GT.U32.AND P0, PT, R11.reuse, 0x3, PT ;  /* 0x000000030b00780c */ /* 0x040fe20003f04070 */
[----:B------:R-:W-:Y:S01]  /*0ea0*/  VIADD R10, R10, 0x1 ;  /* 0x000000010a0a7836 */ /* 0x000fe20000000000 */
[--C-:B------:R-:W-:Y:S02]  /*0eb0*/  SHF.R.U64 R11, R11, 0x2, R12.reuse ;  /* 0x000000020b0b7819 */ /* 0x100fe4000000120c */
[----:B------:R-:W-:Y:S02]  /*0ec0*/  ISETP.GT.U32.AND.EX P0, PT, R12, RZ, PT, P0 ;  /* 0x000000ff0c00720c */ /* 0x000fe40003f04100 */
[----:B------:R-:W-:-:S11]  /*0ed0*/  SHF.R.U32.HI R12, RZ, 0x2, R12 ;  /* 0x00000002ff0c7819 */ /* 0x000fd6000001160c */
[----:B------:R-:W-:Y:S05]  /*0ee0*/  @P0 BRA `(.L_x_8) ;  /* 0xfffffff000bc0947 */ /* 0x000fea000383ffff */
[----:B------:R-:W-:Y:S05]  /*0ef0*/  BSYNC.RECONVERGENT B1 ;  /* 0x0000000000017941 */ /* 0x000fea0003800200 */
.L_x_2:
[----:B0-----:R-:W0:Y:S02]  /*0f00*/  LDC.64 R2, c[0x0][0x388] ;  /* 0x0000e200ff027b82 */ /* 0x001e240000000a00 */
[----:B0-----:R-:W-:-:S05]  /*0f10*/  IMAD.WIDE.U32 R8, R0, 0x30, R2 ;  /* 0x0000003000087825 */ /* 0x001fca00078e0002 */
[----:B------:R1:W5:Y:S04]  /*0f20*/  LDG.E.64 R4, desc[UR6][R8.64] ;  /* 0x0000000608047981 */ /* 0x000368000c1e1b00 */
[----:B------:R1:W5:Y:S04]  /*0f30*/  LDG.E.64 R2, desc[UR6][R8.64+0x8] ;  /* 0x0000080608027981 */ /* 0x000368000c1e1b00 */
[----:B------:R1:W5:Y:S02]  /*0f40*/  LDG.E.64 R6, desc[UR6][R8.64+0x10] ;  /* 0x0000100608067981 */ /* 0x000364000c1e1b00 */
.L_x_1:
[----:B------:R-:W-:Y:S05]  /*0f50*/  BSYNC.RECONVERGENT B0 ;  /* 0x0000000000007941 */ /* 0x000fea0003800200 */
.L_x_0:
[----:B01----:R-:W0:Y:S01]  /*0f60*/  LDC.64 R8, c[0x0][0x388] ;  /* 0x0000e200ff087b82 */ /* 0x003e220000000a00 */
[----:B-----5:R-:W-:Y:S01]  /*0f70*/  VIADD R10, R4, 0x161f14 ;  /* 0x00161f14040a7836 */ /* 0x020fe20000000000 */
[----:B------:R-:W-:Y:S01]  /*0f80*/  UMOV UR4, URZ ;  /* 0x000000ff00047c82 */ /* 0x000fe20008000000 */
[----:B------:R-:W-:Y:S02]  /*0f90*/  IMAD.MOV.U32 R11, RZ, RZ, RZ ;  /* 0x000000ffff0b7224 */ /* 0x000fe400078e00ff */
[----:B0-----:R-:W-:-:S05]  /*0fa0*/  IMAD.WIDE.U32 R8, R0, 0x30, R8 ;  /* 0x0000003000087825 */ /* 0x001fca00078e0008 */
[----:B------:R0:W-:Y:S04]  /*0fb0*/  STG.E.64 desc[UR6][R8.64+0x18], RZ ;  /* 0x000018ff08007986 */ /* 0x0001e8000c101b06 */
[----:B------:R0:W-:Y:S04]  /*0fc0*/  STG.E desc[UR6][R8.64+0x20], RZ ;  /* 0x000020ff08007986 */ /* 0x0001e8000c101906 */
[----:B------:R0:W-:Y:S02]  /*0fd0*/  STG.E.64 desc[UR6][R8.64+0x28], RZ ;  /* 0x000028ff08007986 */ /* 0x0001e4000c101b06 */
.L_x_9:
[----:B------:R-:W-:Y:S01]  /*0fe0*/  SHF.R.U32.HI R12, RZ, 0x2, R5 ;  /* 0x00000002ff0c7819 */ /* 0x000fe20000011605 */
[----:B------:R-:W-:Y:S01]  /*0ff0*/  IMAD.SHL.U32 R14, R7, 0x10, RZ ;  /* 0x00000010070e7824 */ /* 0x000fe200078e00ff */
[----:B------:R-:W-:Y:S01]  /*1000*/  SHF.R.U32.HI R13, RZ, 0x2, R2 ;  /* 0x00000002ff0d7819 */ /* 0x000fe20000011602 */
[----:B------:R-:W-:Y:S01]  /*1010*/  UIADD3 UR4, UPT, UPT, UR4, 0x4, URZ ;  /* 0x0000000404047890 */ /* 0x000fe2000fffe0ff */
[----:B------:R-:W-:Y:S02]  /*1020*/  LOP3.LUT R12, R12, R5, RZ, 0x3c, !PT ;  /* 0x000000050c0c7212 */ /* 0x000fe400078e3cff */
[----:B------:R-:W-:Y:S01]  /*1030*/  LOP3.LUT R2, R13, R2, RZ, 0x3c, !PT ;  /* 0x000000020d027212 */ /* 0x000fe200078e3cff */
[----:B------:R-:W-:Y:S02]  /*1040*/  UISETP.NE.AND UP0, UPT, UR4, 0x1000, UPT ;  /* 0x000010000400788c */ /* 0x000fe4000bf05270 */
[----:B------:R-:W-:-:S05]  /*1050*/  IMAD.SHL.U32 R5, R12, 0x2, RZ ;  /* 0x000000020c057824 */ /* 0x000fca00078e00ff */
[----:B------:R-:W-:Y:S02]  /*1060*/  LOP3.LUT R5, R7, R14, R5, 0x96, !PT ;  /* 0x0000000e07057212 */ /* 0x000fe400078e9605 */
[----:B------:R-:W-:Y:S02]  /*1070*/  SHF.R.U32.HI R14, RZ, 0x2, R3 ;  /* 0x00000002ff0e7819 */ /* 0x000fe40000011603 */
[----:B------:R-:W-:Y:S01]  /*1080*/  LOP3.LUT R13, R5, R12, RZ, 0x3c, !PT ;  /* 0x0000000c050d7212 */ /* 0x000fe200078e3cff */
[----:B------:R-:W-:Y:S01]  /*1090*/  IMAD.SHL.U32 R12, R2, 0x2, RZ ;  /* 0x00000002020c7824 */ /* 0x000fe200078e00ff */
[----:B------:R-:W-:-:S03]  /*10a0*/  LOP3.LUT R14, R14, R3, RZ, 0x3c, !PT ;  /* 0x000000030e0e7212 */ /* 0x000fc600078e3cff */
[----:B------:R-:W-:Y:S02]  /*10b0*/  IMAD.SHL.U32 R5, R13, 0x10, RZ ;  /* 0x000000100d057824 */ /* 0x000fe400078e00ff */
[----:B------:R-:W-:-:S03]  /*10c0*/  IMAD.SHL.U32 R3, R14, 0x2, RZ ;  /* 0x000000020e037824 */ /* 0x000fc600078e00ff */
[----:B------:R-:W-:Y:S02]  /*10d0*/  LOP3.LUT R12, R2, R12, R5, 0x96, !PT ;  /* 0x0000000c020c7212 */ /* 0x000fe400078e9605 */
[----:B------:R-:W-:Y:S02]  /*10e0*/  SHF.R.U32.HI R5, RZ, 0x2, R6 ;  /* 0x00000002ff057819 */ /* 0x000fe40000011606 */
[----:B------:R-:W-:Y:S02]  /*10f0*/  LOP3.LUT R17, R12, R13, RZ, 0x3c, !PT ;  /* 0x0000000d0c117212 */ /* 0x000fe400078e3cff */
[----:B------:R-:W-:Y:S02]  /*1100*/  LOP3.LUT R5, R5, R6, RZ, 0x3c, !PT ;  /* 0x0000000605057212 */ /* 0x000fe400078e3cff */
[----:B------:R-:W-:Y:S01]  /*1110*/  SHF.R.U32.HI R6, RZ, 0x2, R7 ;  /* 0x00000002ff067819 */ /* 0x000fe20000011607 */
[----:B------:R-:W-:Y:S01]  /*1120*/  IMAD.SHL.U32 R2, R17, 0x10, RZ ;  /* 0x0000001011027824 */ /* 0x000fe200078e00ff */
[----:B------:R-:W-:-:S02]  /*1130*/  SHF.R.U32.HI R12, RZ, 0x2, R13 ;  /* 0x00000002ff0c7819 */ /* 0x000fc4000001160d */
[----:B------:R-:W-:Y:S02]  /*1140*/  LOP3.LUT R6, R6, R7, RZ, 0x3c, !PT ;  /* 0x0000000706067212 */ /* 0x000fe400078e3cff */
[----:B------:R-:W-:Y:S02]  /*1150*/  LOP3.LUT R3, R17, R2, R3, 0x96, !PT ;  /* 0x0000000211037212 */ /* 0x000fe400078e9603 */
[----:B------:R-:W-:Y:S02]  /*1160*/  LOP3.LUT R12, R12, R13, RZ, 0x3c, !PT ;  /* 0x0000000d0c0c7212 */ /* 0x000fe400078e3cff */
[----:B------:R-:W-:Y:S01]  /*1170*/  LOP3.LUT R15, R3, R14, RZ, 0x3c, !PT ;  /* 0x0000000e030f7212 */ /* 0x000fe200078e3cff */
[----:B------:R-:W-:Y:S01]  /*1180*/  IMAD.SHL.U32 R3, R5, 0x2, RZ ;  /* 0x0000000205037824 */ /* 0x000fe200078e00ff */
[----:B------:R-:W-:Y:S02]  /*1190*/  SHF.R.U32.HI R14, RZ, 0x2, R17 ;  /* 0x00000002ff0e7819 */ /* 0x000fe40000011611 */
[----:B------:R-:W-:Y:S01]  /*11a0*/  SHF.R.U32.HI R16, RZ, 0x2, R15 ;  /* 0x00000002ff107819 */ /* 0x000fe2000001160f */
[----:B------:R-:W-:Y:S01]  /*11b0*/  IMAD.SHL.U32 R2, R15, 0x10, RZ ;  /* 0x000000100f027824 */ /* 0x000fe200078e00ff */
[----:B------:R-:W-:-:S02]  /*11c0*/  LOP3.LUT R14, R14, R17, RZ, 0x3c, !PT ;  /* 0x000000110e0e7212 */ /* 0x000fc400078e3cff */
[----:B------:R-:W-:Y:S02]  /*11d0*/  IADD3 R17, PT, PT, R10, -0xb0f8a, R17 ;  /* 0xfff4f0760a117810 */ /* 0x000fe40007ffe011 */
[----:B------:R-:W-:Y:S01]  /*11e0*/  LOP3.LUT R2, R5, R3, R2, 0x96, !PT ;  /* 0x0000000305027212 */ /* 0x000fe200078e9602 */
[----:B------:R-:W-:Y:S01]  /*11f0*/  IMAD.SHL.U32 R3, R6, 0x2, RZ ;  /* 0x0000000206037824 */ /* 0x000fe200078e00ff */
[----:B------:R-:W-:Y:S01]  /*1200*/  I2FP.F32.U32 R17, R17 ;  /* 0x0000001100117245 */ /* 0x000fe20000201000 */
[----:B------:R-:W-:Y:S01]  /*1210*/  IMAD.SHL.U32 R7, R14, 0x2, RZ ;  /* 0x000000020e077824 */ /* 0x000fe200078e00ff */
[-C--:B------:R-:W-:Y:S02]  /*1220*/  LOP3.LUT R5, R2, R15.reuse, RZ, 0x3c, !PT ;  /* 0x0000000f02057212 */ /* 0x080fe400078e3cff */
[----:B------:R-:W-:Y:S02]  /*1230*/  LOP3.LUT R16, R16, R15, RZ, 0x3c, !PT ;  /* 0x0000000f10107212 */ /* 0x000fe400078e3cff */
[C---:B------:R-:W-:Y:S01]  /*1240*/  IADD3 R13, PT, PT, R10.reuse, -0x10974f, R13 ;  /* 0xffef68b10a0d7810 */ /* 0x040fe20007ffe00d */
[C---:B------:R-:W-:Y:S01]  /*1250*/  IMAD.SHL.U32 R2, R5.reuse, 0x10, RZ ;  /* 0x0000001005027824 */ /* 0x040fe200078e00ff */
[----:B------:R-:W-:Y:S01]  /*1260*/  IADD3 R15, PT, PT, R10, -0x587c5, R15 ;  /* 0xfffa783b0a0f7810 */ /* 0x000fe20007ffe00f */
[----:B------:R-:W-:Y:S01]  /*1270*/  IMAD.IADD R18, R5, 0x1, R10 ;  /* 0x0000000105127824 */ /* 0x000fe200078e020a */
[----:B------:R-:W-:-:S02]  /*1280*/  I2FP.F32.U32 R13, R13 ;  /* 0x0000000d000d7245 */ /* 0x000fc40000201000 */
[----:B------:R-:W-:Y:S02]  /*1290*/  LOP3.LUT R3, R5, R2, R3, 0x96, !PT ;  /* 0x0000000205037212 */ /* 0x000fe400078e9603 */
[----:B------:R-:W-:Y:S02]  /*12a0*/  I2FP.F32.U32 R19, R18 ;  /* 0x0000001200137245 */ /* 0x000fe40000201000 */
[----:B------:R-:W-:Y:S01]  /*12b0*/  LOP3.LUT R2, R3, R6, RZ, 0x3c, !PT ;  /* 0x0000000603027212 */ /* 0x000fe200078e3cff */
[----:B------:R-:W-:Y:S01]  /*12c0*/  IMAD.SHL.U32 R6, R12, 0x2, RZ ;  /* 0x000000020c067824 */ /* 0x000fe200078e00ff */
[----:B------:R-:W-:-:S03]  /*12d0*/  I2FP.F32.U32 R15, R15 ;  /* 0x0000000f000f7245 */ /* 0x000fc60000201000 */
[----:B------:R-:W-:-:S05]  /*12e0*/  IMAD.SHL.U32 R3, R2, 0x10, RZ ;  /* 0x0000001002037824 */ /* 0x000fca00078e00ff */
[----:B------:R-:W-:Y:S01]  /*12f0*/  LOP3.LUT R3, R12, R6, R3, 0x96, !PT ;  /* 0x000000060c037212 */ /* 0x000fe200078e9603 */
[----:B------:R-:W-:-:S03]  /*1300*/  IMAD.MOV.U32 R12, RZ, RZ, 0x2f800000 ;  /* 0x2f800000ff0c7424 */ /* 0x000fc600078e00ff */
[----:B------:R-:W-:Y:S01]  /*1310*/  LOP3.LUT R3, R3, R2, RZ, 0x3c, !PT ;  /* 0x0000000203037212 */ /* 0x000fe200078e3cff */
[-C--:B------:R-:W-:Y:S01]  /*1320*/  FFMA R17, R17, R12.reuse, 1.1641532182693481445e-10 ;  /* 0x2f00000011117423 */ /* 0x080fe2000000000c */
[-C--:B------:R-:W-:Y:S01]  /*1330*/  FFMA R13, R13, R12.reuse, 1.1641532182693481445e-10 ;  /* 0x2f0000000d0d7423 */ /* 0x080fe2000000000c */
[-C--:B------:R-:W-:Y:S01]  /*1340*/  FFMA R19, R19, R12.reuse, 1.1641532182693481445e-10 ;  /* 0x2f00000013137423 */ /* 0x080fe2000000000c */
[----:B------:R-:W-:Y:S01]  /*1350*/  FFMA R15, R15, R12, 1.1641532182693481445e-10 ;  /* 0x2f0000000f0f7423 */ /* 0x000fe2000000000c */
[----:B------:R-:W-:-:S05]  /*1360*/  IMAD.SHL.U32 R6, R3, 0x10, RZ ;  /* 0x0000001003067824 */ /* 0x000fca00078e00ff */
[----:B------:R-:W-:-:S04]  /*1370*/  LOP3.LUT R7, R3, R6, R7, 0x96, !PT ;  /* 0x0000000603077212 */ /* 0x000fc800078e9607 */
[----:B------:R-:W-:Y:S01]  /*1380*/  LOP3.LUT R6, R7, R14, RZ, 0x3c, !PT ;  /* 0x0000000e07067212 */ /* 0x000fe200078e3cff */
[----:B------:R-:W-:Y:S01]  /*1390*/  FMUL R14, R17, R17 ;  /* 0x00000011110e7220 */ /* 0x000fe20000400000 */
[----:B------:R-:W-:-:S03]  /*13a0*/  IMAD.SHL.U32 R17, R16, 0x2, RZ ;  /* 0x0000000210117824 */ /* 0x000fc600078e00ff */
[----:B------:R-:W-:Y:S02]  /*13b0*/  IMAD.SHL.U32 R7, R6, 0x10, RZ ;  /* 0x0000001006077824 */ /* 0x000fe400078e00ff */
[----:B------:R-:W-:Y:S01]  /*13c0*/  FFMA R14, R13, R13, R14 ;  /* 0x0000000d0d0e7223 */ /* 0x000fe2000000000e */
[----:B------:R-:W-:Y:S02]  /*13d0*/  IADD3 R13, PT, PT, R10, 0x587c5, R2 ;  /* 0x000587c50a0d7810 */ /* 0x000fe40007ffe002 */
[----:B------:R-:W-:Y:S02]  /*13e0*/  LOP3.LUT R7, R16, R17, R7, 0x96, !PT ;  /* 0x0000001110077212 */ /* 0x000fe400078e9607 */
[C---:B------:R-:W-:Y:S02]  /*13f0*/  IADD3 R16, PT, PT, R10.reuse, 0xb0f8a, R3 ;  /* 0x000b0f8a0a107810 */ /* 0x040fe40007ffe003 */
[----:B------:R-:W-:Y:S02]  /*1400*/  LOP3.LUT R7, R7, R6, RZ, 0x3c, !PT ;  /* 0x0000000607077212 */ /* 0x000fe400078e3cff */
[----:B------:R-:W-:Y:S01]  /*1410*/  I2FP.F32.U32 R17, R16 ;  /* 0x0000001000117245 */ /* 0x000fe20000201000 */
[----:B------:R-:W-:Y:S01]  /*1420*/  FMUL R16, R19, R19 ;  /* 0x0000001313107220 */ /* 0x000fe20000400000 */
[----:B------:R-:W-:-:S02]  /*1430*/  IADD3 R18, PT, PT, R10, 0x161f14, R7 ;  /* 0x00161f140a127810 */ /* 0x000fc40007ffe007 */
[----:B------:R-:W-:Y:S01]  /*1440*/  FSETP.GTU.AND P0, PT, R14, 1, PT ;  /* 0x3f8000000e00780b */ /* 0x000fe20003f0c000 */
[----:B------:R-:W-:Y:S01]  /*1450*/  FFMA R17, R17, R12, 1.1641532182693481445e-10 ;  /* 0x2f00000011117423 */ /* 0x000fe2000000000c */
[----:B------:R-:W-:Y:S01]  /*1460*/  FFMA R16, R15, R15, R16 ;  /* 0x0000000f0f107223 */ /* 0x000fe20000000010 */
[----:B------:R-:W-:Y:S02]  /*1470*/  I2FP.F32.U32 R13, R13 ;  /* 0x0000000d000d7245 */ /* 0x000fe40000201000 */
[----:B------:R-:W-:Y:S01]  /*1480*/  FMUL R14, R17, R17 ;  /* 0x00000011110e7220 */ /* 0x000fe20000400000 */
[C---:B------:R-:W-:Y:S01]  /*1490*/  IADD3 R15, PT, PT, R10.reuse, 0x10974f, R6 ;  /* 0x0010974f0a0f7810 */ /* 0x040fe20007ffe006 */
[----:B------:R-:W-:Y:S01]  /*14a0*/  VIADD R10, R10, 0x2c3e28 ;  /* 0x002c3e280a0a7836 */ /* 0x000fe20000000000 */
[----:B------:R-:W-:Y:S01]  /*14b0*/  I2FP.F32.U32 R17, R18 ;  /* 0x0000001200117245 */ /* 0x000fe20000201000 */
[----:B------:R-:W-:Y:S01]  /*14c0*/  FFMA R13, R13, R12, 1.1641532182693481445e-10 ;  /* 0x2f0000000d0d7423 */ /* 0x000fe2000000000c */
[----:B------:R-:W-:-:S02]  /*14d0*/  I2FP.F32.U32 R15, R15 ;  /* 0x0000000f000f7245 */ /* 0x000fc40000201000 */
[----:B------:R-:W-:Y:S01]  /*14e0*/  FSETP.GTU.AND P1, PT, R16, 1, PT ;  /* 0x3f8000001000780b */ /* 0x000fe20003f2c000 */
[-C--:B------:R-:W-:Y:S01]  /*14f0*/  FFMA R17, R17, R12.reuse, 1.1641532182693481445e-10 ;  /* 0x2f00000011117423 */ /* 0x080fe2000000000c */
[----:B------:R-:W-:Y:S01]  /*1500*/  FFMA R14, R13, R13, R14 ;  /* 0x0000000d0d0e7223 */ /* 0x000fe2000000000e */
[----:B------:R-:W-:Y:S01]  /*1510*/  FFMA R15, R15, R12, 1.1641532182693481445e-10 ;  /* 0x2f0000000f0f7423 */ /* 0x000fe2000000000c */
[----:B------:R-:W-:Y:S02]  /*1520*/  VIADD R16, R11, 0x1 ;  /* 0x000000010b107836 */ /* 0x000fe40000000000 */
[----:B------:R-:W-:Y:S01]  /*1530*/  FMUL R12, R17, R17 ;  /* 0x00000011110c7220 */ /* 0x000fe20000400000 */
[----:B------:R-:W-:Y:S01]  /*1540*/  @P0 IMAD.MOV R16, RZ, RZ, R11 ;  /* 0x000000ffff100224 */ /* 0x000fe200078e020b */
[----:B------:R-:W-:Y:S02]  /*1550*/  FSETP.GTU.AND P0, PT, R14, 1, PT ;  /* 0x3f8000000e00780b */ /* 0x000fe40003f0c000 */
[----:B------:R-:W-:Y:S01]  /*1560*/  FFMA R12, R15, R15, R12 ;  /* 0x0000000f0f0c7223 */ /* 0x000fe2000000000c */
[----:B------:R-:W-:-:S02]  /*1570*/  VIADD R11, R16, 0x1 ;  /* 0x00000001100b7836 */ /* 0x000fc40000000000 */
[----:B------:R-:W-:Y:S02]  /*1580*/  @P1 IMAD.MOV R11, RZ, RZ, R16 ;  /* 0x000000ffff0b1224 */ /* 0x000fe400078e0210 */
[----:B------:R-:W-:Y:S02]  /*1590*/  FSETP.GTU.AND P1, PT, R12, 1, PT ;  /* 0x3f8000000c00780b */ /* 0x000fe40003f2c000 */
[----:B------:R-:W-:-:S04]  /*15a0*/  VIADD R12, R11, 0x1 ;  /* 0x000000010b0c7836 */ /* 0x000fc80000000000 */
[----:B------:R-:W-:-:S04]  /*15b0*/  @P0 IMAD.MOV R12, RZ, RZ, R11 ;  /* 0x000000ffff0c0224 */ /* 0x000fc800078e020b */
[----:B------:R-:W-:-:S03]  /*15c0*/  VIADD R11, R12, 0x1 ;  /* 0x000000010c0b7836 */ /* 0x000fc60000000000 */
[----:B------:R-:W-:Y:S01]  /*15d0*/  @P1 IMAD.MOV R11, RZ, RZ, R12 ;  /* 0x000000ffff0b1224 */ /* 0x000fe200078e020c */
[----:B------:R-:W-:Y:S06]  /*15e0*/  BRA.U UP0, `(.L_x_9) ;  /* 0xfffffff9007c7547 */ /* 0x000fec000b83ffff */
[----:B------:R-:W1:Y:S01]  /*15f0*/  LDCU.64 UR4, c[0x0][0x380] ;  /* 0x00007000ff0477ac */ /* 0x000e620008000a00 */
[----:B------:R-:W-:Y:S01]  /*1600*/  I2FP.F32.U32 R12, R11 ;  /* 0x0000000b000c7245 */ /* 0x000fe20000201000 */
[----:B------:R-:W-:Y:S01]  /*1610*/  VIADD R4, R4, 0xb0f8a000 ;  /* 0xb0f8a00004047836 */ /* 0x000fe20000000000 */
[----:B------:R-:W-:Y:S03]  /*1620*/  STG.E.64 desc[UR6][R8.64+0x8], R2 ;  /* 0x0000080208007986 */ /* 0x000fe6000c101b06 */
[----:B------:R-:W-:Y:S01]  /*1630*/  FMUL R12, R12, 4 ;  /* 0x408000000c0c7820 */ /* 0x000fe20000400000 */
[----:B------:R-:W-:Y:S03]  /*1640*/  STG.E.64 desc[UR6][R8.64+0x10], R6 ;  /* 0x0000100608007986 */ /* 0x000fe6000c101b06 */
[----:B------:R-:W-:Y:S01]  /*1650*/  FMUL R13, R12, 0.000244140625 ;  /* 0x398000000c0d7820 */ /* 0x000fe20000400000 */
[----:B------:R-:W-:Y:S04]  /*1660*/  STG.E.64 desc[UR6][R8.64+0x18], RZ ;  /* 0x000018ff08007986 */ /* 0x000fe8000c101b06 */
[----:B------:R-:W-:Y:S01]  /*1670*/  STG.E desc[UR6][R8.64+0x20], RZ ;  /* 0x000020ff08007986 */ /* 0x000fe2000c101906 */
[----:B-1----:R-:W-:-:S03]  /*1680*/  LEA R10, P0, R0, UR4, 0x2 ;  /* 0x00000004000a7c11 */ /* 0x002fc6000f8010ff */
[----:B------:R-:W-:Y:S01]  /*1690*/  STG.E.64 desc[UR6][R8.64+0x28], RZ ;  /* 0x000028ff08007986 */ /* 0x000fe2000c101b06 */
[----:B------:R-:W-:-:S03]  /*16a0*/  LEA.HI.X R11, R0, UR5, RZ, 0x2, P0 ;  /* 0x00000005000b7c11 */ /* 0x000fc600080f14ff */
[----:B------:R-:W-:Y:S04]  /*16b0*/  STG.E.64 desc[UR6][R8.64], R4 ;  /* 0x0000000408007986 */ /* 0x000fe8000c101b06 */
[----:B------:R-:W-:Y:S01]  /*16c0*/  STG.E desc[UR6][R10.64], R13 ;  /* 0x0000000d0a007986 */ /* 0x000fe2000c101906 */
[----:B------:R-:W-:Y:S05]  /*16d0*/  EXIT ;  /* 0x000000000000794d */ /* 0x000fea0003800000 */
.L_x_10:
[----:B------:R-:W-:-:S00]  /*16e0*/  BRA `(.L_x_10) ;  /* 0xfffffffc00fc7947 */ /* 0x000fc0000383ffff */
[----:B------:R-:W-:-:S00]  /*16f0*/  NOP ;  /* 0x0000000000007918 */ /* 0x000fc00000000000 */
        /* <DEDUP_REMOVED lines=8> */
.L_x_11:


//--------------------- .nv.global.init           --------------------------
	.section	.nv.global.init,"aw",@progbits
	.align	4
.nv.global.init:
	.type		mrg32k3aM1SubSeq,@object
	.size		mrg32k3aM1SubSeq,(mrg32k3aM2SubSeq - mrg32k3aM1SubSeq)
mrg32k3aM1SubSeq:
        /*0000*/ 	.byte	0x0b, 0xcc, 0xee, 0x04, 0x73, 0x29, 0x8b, 0x6f, 0xf6, 0x53, 0x03, 0xf6, 0x23, 0xf6, 0xea, 0xda
        /* <DEDUP_REMOVED lines=125> */
	.type		mrg32k3aM2SubSeq,@object
	.size		mrg32k3aM2SubSeq,(mrg32k3aM1 - mrg32k3aM2SubSeq)
mrg32k3aM2SubSeq:
        /* <DEDUP_REMOVED lines=126> */
	.type		mrg32k3aM1,@object
	.size		mrg32k3aM1,(mrg32k3aM1Seq - mrg32k3aM1)
mrg32k3aM1:
        /* <DEDUP_REMOVED lines=144> */
	.type		mrg32k3aM1Seq,@object
	.size		mrg32k3aM1Seq,(mrg32k3aM2 - mrg32k3aM1Seq)
mrg32k3aM1Seq:
        /* <DEDUP_REMOVED lines=144> */
	.type		mrg32k3aM2,@object
	.size		mrg32k3aM2,(mrg32k3aM2Seq - mrg32k3aM2)
mrg32k3aM2:
        /* <DEDUP_REMOVED lines=144> */
	.type		mrg32k3aM2Seq,@object
	.size		mrg32k3aM2Seq,(precalc_xorwow_matrix - mrg32k3aM2Seq)
mrg32k3aM2Seq:
        /* <DEDUP_REMOVED lines=144> */
	.type		precalc_xorwow_matrix,@object
	.size		precalc_xorwow_matrix,(precalc_xorwow_offset_matrix - precalc_xorwow_matrix)
precalc_xorwow_matrix:
        /* <DEDUP_REMOVED lines=6400> */
	.type		precalc_xorwow_offset_matrix,@object
	.size		precalc_xorwow_offset_matrix,(.L_1 - precalc_xorwow_offset_matrix)
precalc_xorwow_offset_matrix:
        /* <DEDUP_REMOVED lines=6400> */
.L_1:


//--------------------- .nv.shared.reserved.0     --------------------------
	.section	.nv.shared.reserved.0,"aw",@nobits
	.weak		__nv_reservedSMEM_offset_0_alias
	.size		__nv_reservedSMEM_offset_0_alias, 0, 64
	.other		__nv_reservedSMEM_offset_0_alias,@"STO_CUDA_RESERVED_SHARED STV_DEFAULT"
__nv_reservedSMEM_offset_0_alias:
	.zero		0
	.zero		64


//--------------------- .nv.constant0._Z15gpu_monte_carloPfP17curandStateXORWOW --------------------------
	.section	.nv.constant0._Z15gpu_monte_carloPfP17curandStateXORWOW,"a",@progbits
	.sectionflags	@""
	.align	4
.nv.constant0._Z15gpu_monte_carloPfP17curandStateXORWOW:
	.zero		912


//--------------------- SYMBOLS --------------------------

	.type		.nv.reservedSmem.offset0,@object
	.size		.nv.reservedSmem.offset0,0x4
